//
// Generated by NVIDIA NVVM Compiler
//
// Compiler Build ID: CL-36424714
// Cuda compilation tools, release 13.0, V13.0.88
// Based on NVVM 20.0.0
//

.version 9.0
.target sm_100
.address_size 64

	// .globl	_Z15cuInsertionSortPdPiiiS_S0_i

.visible .entry _Z15cuInsertionSortPdPiiiS_S0_i(
	.param .u64 .ptr .align 1 _Z15cuInsertionSortPdPiiiS_S0_i_param_0,
	.param .u64 .ptr .align 1 _Z15cuInsertionSortPdPiiiS_S0_i_param_1,
	.param .u32 _Z15cuInsertionSortPdPiiiS_S0_i_param_2,
	.param .u32 _Z15cuInsertionSortPdPiiiS_S0_i_param_3,
	.param .u64 .ptr .align 1 _Z15cuInsertionSortPdPiiiS_S0_i_param_4,
	.param .u64 .ptr .align 1 _Z15cuInsertionSortPdPiiiS_S0_i_param_5,
	.param .u32 _Z15cuInsertionSortPdPiiiS_S0_i_param_6
)
{
	.reg .pred 	%p<24>;
	.reg .b32 	%r<166>;
	.reg .b64 	%rd<173>;
	.reg .b64 	%fd<18>;

	ld.param.u64 	%rd5, [_Z15cuInsertionSortPdPiiiS_S0_i_param_0];
	ld.param.u64 	%rd6, [_Z15cuInsertionSortPdPiiiS_S0_i_param_1];
	ld.param.u32 	%r62, [_Z15cuInsertionSortPdPiiiS_S0_i_param_2];
	ld.param.u32 	%r63, [_Z15cuInsertionSortPdPiiiS_S0_i_param_3];
	ld.param.u64 	%rd7, [_Z15cuInsertionSortPdPiiiS_S0_i_param_4];
	ld.param.u64 	%rd8, [_Z15cuInsertionSortPdPiiiS_S0_i_param_5];
	ld.param.u32 	%r64, [_Z15cuInsertionSortPdPiiiS_S0_i_param_6];
	cvta.to.global.u64 	%rd1, %rd8;
	cvta.to.global.u64 	%rd2, %rd6;
	cvta.to.global.u64 	%rd3, %rd7;
	cvta.to.global.u64 	%rd4, %rd5;
	mov.u32 	%r65, %ctaid.x;
	mov.u32 	%r66, %ntid.x;
	mul.lo.s32 	%r1, %r65, %r66;
	mov.u32 	%r2, %tid.x;
	add.s32 	%r3, %r1, %r2;
	setp.ge.u32 	%p1, %r3, %r62;
	@%p1 bra 	$L__BB0_31;
	setp.lt.s32 	%p2, %r63, 1;
	@%p2 bra 	$L__BB0_13;
	mul.lo.s32 	%r4, %r63, %r3;
	and.b32  	%r5, %r63, 7;
	setp.lt.u32 	%p3, %r63, 8;
	mov.b32 	%r145, 0;
	@%p3 bra 	$L__BB0_5;
	and.b32  	%r145, %r63, 2147483640;
	mov.b32 	%r149, 3;
	mov.u32 	%r148, %r4;
$L__BB0_4:
	.pragma "nounroll";
	add.s32 	%r69, %r149, -3;
	mul.wide.u32 	%rd9, %r148, 4;
	add.s64 	%rd10, %rd2, %rd9;
	st.global.u32 	[%rd10], %r69;
	add.s32 	%r70, %r148, 1;
	mul.wide.u32 	%rd11, %r70, 4;
	add.s64 	%rd12, %rd2, %rd11;
	add.s32 	%r71, %r149, -2;
	st.global.u32 	[%rd12], %r71;
	add.s32 	%r72, %r148, 2;
	mul.wide.u32 	%rd13, %r72, 4;
	add.s64 	%rd14, %rd2, %rd13;
	add.s32 	%r73, %r149, -1;
	st.global.u32 	[%rd14], %r73;
	add.s32 	%r74, %r148, 3;
	mul.wide.u32 	%rd15, %r74, 4;
	add.s64 	%rd16, %rd2, %rd15;
	st.global.u32 	[%rd16], %r149;
	add.s32 	%r75, %r148, 4;
	mul.wide.u32 	%rd17, %r75, 4;
	add.s64 	%rd18, %rd2, %rd17;
	add.s32 	%r76, %r149, 1;
	st.global.u32 	[%rd18], %r76;
	add.s32 	%r77, %r148, 5;
	mul.wide.u32 	%rd19, %r77, 4;
	add.s64 	%rd20, %rd2, %rd19;
	add.s32 	%r78, %r149, 2;
	st.global.u32 	[%rd20], %r78;
	add.s32 	%r79, %r148, 6;
	mul.wide.u32 	%rd21, %r79, 4;
	add.s64 	%rd22, %rd2, %rd21;
	add.s32 	%r80, %r149, 3;
	st.global.u32 	[%rd22], %r80;
	add.s32 	%r81, %r148, 7;
	mul.wide.u32 	%rd23, %r81, 4;
	add.s64 	%rd24, %rd2, %rd23;
	add.s32 	%r82, %r149, 4;
	st.global.u32 	[%rd24], %r82;
	add.s32 	%r16, %r149, 8;
	add.s32 	%r148, %r148, 8;
	add.s32 	%r83, %r149, 5;
	setp.eq.s32 	%p4, %r83, %r145;
	mov.u32 	%r149, %r16;
	@%p4 bra 	$L__BB0_5;
	bra.uni 	$L__BB0_4;
$L__BB0_5:
	setp.eq.s32 	%p5, %r5, 0;
	@%p5 bra 	$L__BB0_13;
	and.b32  	%r8, %r63, 3;
	setp.lt.u32 	%p6, %r5, 4;
	@%p6 bra 	$L__BB0_8;
	add.s32 	%r84, %r145, %r4;
	mul.wide.u32 	%rd25, %r84, 4;
	add.s64 	%rd26, %rd2, %rd25;
	st.global.u32 	[%rd26], %r145;
	add.s32 	%r85, %r145, 1;
	add.s32 	%r86, %r84, 1;
	mul.wide.u32 	%rd27, %r86, 4;
	add.s64 	%rd28, %rd2, %rd27;
	st.global.u32 	[%rd28], %r85;
	add.s32 	%r87, %r145, 2;
	add.s32 	%r88, %r84, 2;
	mul.wide.u32 	%rd29, %r88, 4;
	add.s64 	%rd30, %rd2, %rd29;
	st.global.u32 	[%rd30], %r87;
	add.s32 	%r89, %r145, 3;
	add.s32 	%r90, %r84, 3;
	mul.wide.u32 	%rd31, %r90, 4;
	add.s64 	%rd32, %rd2, %rd31;
	st.global.u32 	[%rd32], %r89;
	add.s32 	%r145, %r145, 4;
$L__BB0_8:
	setp.eq.s32 	%p7, %r8, 0;
	@%p7 bra 	$L__BB0_13;
	setp.eq.s32 	%p8, %r8, 1;
	@%p8 bra 	$L__BB0_11;
	add.s32 	%r91, %r145, %r4;
	mul.wide.u32 	%rd33, %r91, 4;
	add.s64 	%rd34, %rd2, %rd33;
	st.global.u32 	[%rd34], %r145;
	add.s32 	%r92, %r145, 1;
	add.s32 	%r93, %r91, 1;
	mul.wide.u32 	%rd35, %r93, 4;
	add.s64 	%rd36, %rd2, %rd35;
	st.global.u32 	[%rd36], %r92;
	add.s32 	%r145, %r145, 2;
$L__BB0_11:
	and.b32  	%r94, %r63, 1;
	setp.eq.b32 	%p9, %r94, 1;
	not.pred 	%p10, %p9;
	@%p10 bra 	$L__BB0_13;
	add.s32 	%r95, %r145, %r4;
	mul.wide.u32 	%rd37, %r95, 4;
	add.s64 	%rd38, %rd2, %rd37;
	st.global.u32 	[%rd38], %r145;
$L__BB0_13:
	setp.lt.s32 	%p11, %r63, 2;
	@%p11 bra 	$L__BB0_19;
	mul.lo.s32 	%r13, %r63, %r3;
	mov.b32 	%r150, 1;
$L__BB0_15:
	add.s32 	%r97, %r150, %r13;
	mul.wide.u32 	%rd39, %r97, 8;
	add.s64 	%rd40, %rd4, %rd39;
	ld.global.f64 	%fd1, [%rd40];
	mov.u32 	%r151, %r150;
$L__BB0_16:
	add.s32 	%r31, %r151, -1;
	add.s32 	%r32, %r31, %r13;
	mul.wide.u32 	%rd41, %r32, 8;
	add.s64 	%rd42, %rd4, %rd41;
	ld.global.f64 	%fd2, [%rd42];
	setp.leu.f64 	%p12, %fd2, %fd1;
	mov.u32 	%r152, %r151;
	@%p12 bra 	$L__BB0_18;
	add.s32 	%r99, %r151, %r13;
	mul.wide.u32 	%rd43, %r99, 8;
	add.s64 	%rd44, %rd4, %rd43;
	st.global.f64 	[%rd44], %fd2;
	mul.wide.u32 	%rd45, %r32, 4;
	add.s64 	%rd46, %rd2, %rd45;
	ld.global.u32 	%r100, [%rd46];
	mul.wide.u32 	%rd47, %r99, 4;
	add.s64 	%rd48, %rd2, %rd47;
	st.global.u32 	[%rd48], %r100;
	setp.gt.s32 	%p13, %r151, 1;
	mov.b32 	%r152, 0;
	mov.u32 	%r151, %r31;
	@%p13 bra 	$L__BB0_16;
$L__BB0_18:
	add.s32 	%r101, %r152, %r13;
	mul.wide.u32 	%rd49, %r101, 8;
	add.s64 	%rd50, %rd4, %rd49;
	st.global.f64 	[%rd50], %fd1;
	mul.wide.u32 	%rd51, %r101, 4;
	add.s64 	%rd52, %rd2, %rd51;
	st.global.u32 	[%rd52], %r150;
	add.s32 	%r150, %r150, 1;
	setp.eq.s32 	%p14, %r150, %r63;
	@%p14 bra 	$L__BB0_19;
	bra.uni 	$L__BB0_15;
$L__BB0_19:
	setp.lt.s32 	%p15, %r64, 1;
	@%p15 bra 	$L__BB0_31;
	mul.lo.s32 	%r18, %r63, %r3;
	and.b32  	%r19, %r64, 7;
	setp.lt.u32 	%p16, %r64, 8;
	mov.b32 	%r164, 0;
	@%p16 bra 	$L__BB0_23;
	and.b32  	%r103, %r64, 2147483640;
	neg.s32 	%r162, %r103;
	add.s32 	%r104, %r2, %r62;
	add.s32 	%r161, %r104, %r1;
	shl.b32 	%r105, %r62, 1;
	add.s32 	%r160, %r3, %r105;
	mad.lo.s32 	%r159, %r62, 3, %r3;
	shl.b32 	%r106, %r62, 2;
	add.s32 	%r158, %r3, %r106;
	mad.lo.s32 	%r157, %r62, 5, %r3;
	mad.lo.s32 	%r156, %r62, 6, %r3;
	mad.lo.s32 	%r155, %r62, 7, %r3;
	add.s32 	%r153, %r18, 3;
	mov.u32 	%r154, %r3;
$L__BB0_22:
	.pragma "nounroll";
	and.b32  	%r164, %r64, 2147483640;
	add.s32 	%r107, %r153, -3;
	mul.wide.u32 	%rd53, %r107, 8;
	add.s64 	%rd54, %rd4, %rd53;
	ld.global.f64 	%fd3, [%rd54];
	mul.wide.u32 	%rd55, %r154, 8;
	add.s64 	%rd56, %rd3, %rd55;
	st.global.f64 	[%rd56], %fd3;
	mul.wide.u32 	%rd57, %r107, 4;
	add.s64 	%rd58, %rd2, %rd57;
	ld.global.u32 	%r108, [%rd58];
	mul.wide.u32 	%rd59, %r154, 4;
	add.s64 	%rd60, %rd1, %rd59;
	st.global.u32 	[%rd60], %r108;
	add.s32 	%r109, %r153, -2;
	mul.wide.u32 	%rd61, %r109, 8;
	add.s64 	%rd62, %rd4, %rd61;
	ld.global.f64 	%fd4, [%rd62];
	mul.wide.u32 	%rd63, %r161, 8;
	add.s64 	%rd64, %rd3, %rd63;
	st.global.f64 	[%rd64], %fd4;
	mul.wide.u32 	%rd65, %r109, 4;
	add.s64 	%rd66, %rd2, %rd65;
	ld.global.u32 	%r110, [%rd66];
	mul.wide.u32 	%rd67, %r161, 4;
	add.s64 	%rd68, %rd1, %rd67;
	st.global.u32 	[%rd68], %r110;
	add.s32 	%r111, %r153, -1;
	mul.wide.u32 	%rd69, %r111, 8;
	add.s64 	%rd70, %rd4, %rd69;
	ld.global.f64 	%fd5, [%rd70];
	mul.wide.u32 	%rd71, %r160, 8;
	add.s64 	%rd72, %rd3, %rd71;
	st.global.f64 	[%rd72], %fd5;
	mul.wide.u32 	%rd73, %r111, 4;
	add.s64 	%rd74, %rd2, %rd73;
	ld.global.u32 	%r112, [%rd74];
	mul.wide.u32 	%rd75, %r160, 4;
	add.s64 	%rd76, %rd1, %rd75;
	st.global.u32 	[%rd76], %r112;
	add.s32 	%r113, %r153, 4;
	mul.wide.u32 	%rd77, %r153, 8;
	add.s64 	%rd78, %rd4, %rd77;
	ld.global.f64 	%fd6, [%rd78];
	mul.wide.u32 	%rd79, %r159, 8;
	add.s64 	%rd80, %rd3, %rd79;
	st.global.f64 	[%rd80], %fd6;
	mul.wide.u32 	%rd81, %r153, 4;
	add.s64 	%rd82, %rd2, %rd81;
	ld.global.u32 	%r114, [%rd82];
	mul.wide.u32 	%rd83, %r159, 4;
	add.s64 	%rd84, %rd1, %rd83;
	st.global.u32 	[%rd84], %r114;
	add.s32 	%r115, %r153, 1;
	mul.wide.u32 	%rd85, %r115, 8;
	add.s64 	%rd86, %rd4, %rd85;
	ld.global.f64 	%fd7, [%rd86];
	mul.wide.u32 	%rd87, %r158, 8;
	add.s64 	%rd88, %rd3, %rd87;
	st.global.f64 	[%rd88], %fd7;
	mul.wide.u32 	%rd89, %r115, 4;
	add.s64 	%rd90, %rd2, %rd89;
	ld.global.u32 	%r116, [%rd90];
	mul.wide.u32 	%rd91, %r158, 4;
	add.s64 	%rd92, %rd1, %rd91;
	st.global.u32 	[%rd92], %r116;
	add.s32 	%r117, %r153, 2;
	mul.wide.u32 	%rd93, %r117, 8;
	add.s64 	%rd94, %rd4, %rd93;
	ld.global.f64 	%fd8, [%rd94];
	mul.wide.u32 	%rd95, %r157, 8;
	add.s64 	%rd96, %rd3, %rd95;
	st.global.f64 	[%rd96], %fd8;
	mul.wide.u32 	%rd97, %r117, 4;
	add.s64 	%rd98, %rd2, %rd97;
	ld.global.u32 	%r118, [%rd98];
	mul.wide.u32 	%rd99, %r157, 4;
	add.s64 	%rd100, %rd1, %rd99;
	st.global.u32 	[%rd100], %r118;
	add.s32 	%r119, %r153, 3;
	mul.wide.u32 	%rd101, %r119, 8;
	add.s64 	%rd102, %rd4, %rd101;
	ld.global.f64 	%fd9, [%rd102];
	mul.wide.u32 	%rd103, %r156, 8;
	add.s64 	%rd104, %rd3, %rd103;
	st.global.f64 	[%rd104], %fd9;
	mul.wide.u32 	%rd105, %r119, 4;
	add.s64 	%rd106, %rd2, %rd105;
	ld.global.u32 	%r120, [%rd106];
	mul.wide.u32 	%rd107, %r156, 4;
	add.s64 	%rd108, %rd1, %rd107;
	st.global.u32 	[%rd108], %r120;
	mul.wide.u32 	%rd109, %r113, 8;
	add.s64 	%rd110, %rd4, %rd109;
	ld.global.f64 	%fd10, [%rd110];
	mul.wide.u32 	%rd111, %r155, 8;
	add.s64 	%rd112, %rd3, %rd111;
	st.global.f64 	[%rd112], %fd10;
	mul.wide.u32 	%rd113, %r113, 4;
	add.s64 	%rd114, %rd2, %rd113;
	ld.global.u32 	%r121, [%rd114];
	mul.wide.u32 	%rd115, %r155, 4;
	add.s64 	%rd116, %rd1, %rd115;
	st.global.u32 	[%rd116], %r121;
	add.s32 	%r162, %r162, 8;
	shl.b32 	%r122, %r62, 3;
	add.s32 	%r161, %r161, %r122;
	add.s32 	%r160, %r160, %r122;
	add.s32 	%r159, %r159, %r122;
	add.s32 	%r158, %r158, %r122;
	add.s32 	%r157, %r157, %r122;
	add.s32 	%r156, %r156, %r122;
	add.s32 	%r155, %r155, %r122;
	add.s32 	%r154, %r154, %r122;
	add.s32 	%r153, %r153, 8;
	setp.ne.s32 	%p17, %r162, 0;
	@%p17 bra 	$L__BB0_22;
$L__BB0_23:
	setp.eq.s32 	%p18, %r19, 0;
	@%p18 bra 	$L__BB0_31;
	and.b32  	%r57, %r64, 3;
	setp.lt.u32 	%p19, %r19, 4;
	@%p19 bra 	$L__BB0_26;
	add.s32 	%r123, %r164, %r18;
	mul.wide.u32 	%rd117, %r123, 8;
	add.s64 	%rd118, %rd4, %rd117;
	ld.global.f64 	%fd11, [%rd118];
	mad.lo.s32 	%r124, %r164, %r62, %r3;
	mul.wide.u32 	%rd119, %r124, 8;
	add.s64 	%rd120, %rd3, %rd119;
	st.global.f64 	[%rd120], %fd11;
	mul.wide.u32 	%rd121, %r123, 4;
	add.s64 	%rd122, %rd2, %rd121;
	ld.global.u32 	%r125, [%rd122];
	mul.wide.u32 	%rd123, %r124, 4;
	add.s64 	%rd124, %rd1, %rd123;
	st.global.u32 	[%rd124], %r125;
	add.s32 	%r126, %r123, 1;
	mul.wide.u32 	%rd125, %r126, 8;
	add.s64 	%rd126, %rd4, %rd125;
	ld.global.f64 	%fd12, [%rd126];
	add.s32 	%r127, %r124, %r62;
	mul.wide.u32 	%rd127, %r127, 8;
	add.s64 	%rd128, %rd3, %rd127;
	st.global.f64 	[%rd128], %fd12;
	mul.wide.u32 	%rd129, %r126, 4;
	add.s64 	%rd130, %rd2, %rd129;
	ld.global.u32 	%r128, [%rd130];
	mul.wide.u32 	%rd131, %r127, 4;
	add.s64 	%rd132, %rd1, %rd131;
	st.global.u32 	[%rd132], %r128;
	add.s32 	%r129, %r123, 2;
	mul.wide.u32 	%rd133, %r129, 8;
	add.s64 	%rd134, %rd4, %rd133;
	ld.global.f64 	%fd13, [%rd134];
	add.s32 	%r130, %r127, %r62;
	mul.wide.u32 	%rd135, %r130, 8;
	add.s64 	%rd136, %rd3, %rd135;
	st.global.f64 	[%rd136], %fd13;
	mul.wide.u32 	%rd137, %r129, 4;
	add.s64 	%rd138, %rd2, %rd137;
	ld.global.u32 	%r131, [%rd138];
	mul.wide.u32 	%rd139, %r130, 4;
	add.s64 	%rd140, %rd1, %rd139;
	st.global.u32 	[%rd140], %r131;
	add.s32 	%r132, %r123, 3;
	mul.wide.u32 	%rd141, %r132, 8;
	add.s64 	%rd142, %rd4, %rd141;
	ld.global.f64 	%fd14, [%rd142];
	add.s32 	%r133, %r130, %r62;
	mul.wide.u32 	%rd143, %r133, 8;
	add.s64 	%rd144, %rd3, %rd143;
	st.global.f64 	[%rd144], %fd14;
	mul.wide.u32 	%rd145, %r132, 4;
	add.s64 	%rd146, %rd2, %rd145;
	ld.global.u32 	%r134, [%rd146];
	mul.wide.u32 	%rd147, %r133, 4;
	add.s64 	%rd148, %rd1, %rd147;
	st.global.u32 	[%rd148], %r134;
	add.s32 	%r164, %r164, 4;
$L__BB0_26:
	setp.eq.s32 	%p20, %r57, 0;
	@%p20 bra 	$L__BB0_31;
	setp.eq.s32 	%p21, %r57, 1;
	@%p21 bra 	$L__BB0_29;
	add.s32 	%r135, %r164, %r18;
	mul.wide.u32 	%rd149, %r135, 8;
	add.s64 	%rd150, %rd4, %rd149;
	ld.global.f64 	%fd15, [%rd150];
	mad.lo.s32 	%r136, %r164, %r62, %r3;
	mul.wide.u32 	%rd151, %r136, 8;
	add.s64 	%rd152, %rd3, %rd151;
	st.global.f64 	[%rd152], %fd15;
	mul.wide.u32 	%rd153, %r135, 4;
	add.s64 	%rd154, %rd2, %rd153;
	ld.global.u32 	%r137, [%rd154];
	mul.wide.u32 	%rd155, %r136, 4;
	add.s64 	%rd156, %rd1, %rd155;
	st.global.u32 	[%rd156], %r137;
	add.s32 	%r138, %r135, 1;
	mul.wide.u32 	%rd157, %r138, 8;
	add.s64 	%rd158, %rd4, %rd157;
	ld.global.f64 	%fd16, [%rd158];
	add.s32 	%r139, %r136, %r62;
	mul.wide.u32 	%rd159, %r139, 8;
	add.s64 	%rd160, %rd3, %rd159;
	st.global.f64 	[%rd160], %fd16;
	mul.wide.u32 	%rd161, %r138, 4;
	add.s64 	%rd162, %rd2, %rd161;
	ld.global.u32 	%r140, [%rd162];
	mul.wide.u32 	%rd163, %r139, 4;
	add.s64 	%rd164, %rd1, %rd163;
	st.global.u32 	[%rd164], %r140;
	add.s32 	%r164, %r164, 2;
$L__BB0_29:
	and.b32  	%r141, %r64, 1;
	setp.eq.b32 	%p22, %r141, 1;
	not.pred 	%p23, %p22;
	@%p23 bra 	$L__BB0_31;
	add.s32 	%r142, %r164, %r18;
	mul.wide.u32 	%rd165, %r142, 8;
	add.s64 	%rd166, %rd4, %rd165;
	ld.global.f64 	%fd17, [%rd166];
	mad.lo.s32 	%r143, %r164, %r62, %r3;
	mul.wide.u32 	%rd167, %r143, 8;
	add.s64 	%rd168, %rd3, %rd167;
	st.global.f64 	[%rd168], %fd17;
	mul.wide.u32 	%rd169, %r142, 4;
	add.s64 	%rd170, %rd2, %rd169;
	ld.global.u32 	%r144, [%rd170];
	mul.wide.u32 	%rd171, %r143, 4;
	add.s64 	%rd172, %rd1, %rd171;
	st.global.u32 	[%rd172], %r144;
$L__BB0_31:
	ret;

}


// ===== COMPILED SASS (sm_100) =====

	.target	sm_100

	.elftype	@"ET_EXEC"


//--------------------- .note.nv.tkinfo           --------------------------
	.section	.note.nv.tkinfo,"",@"SHT_NOTE"
	.sectionflags	@"SHF_NOTE_NV_TKINFO"
	.tkinfo
        /*0018*/ 	.word	0x00000002
        /*0030*/ 	.string	""
        /*0030*/ 	.string	"ptxas"
        /*0030*/ 	.string	"Cuda compilation tools, release 13.0, V13.0.88"
        /*0030*/ 	.string	"Build cuda_13.0.r13.0/compiler.36424714_0"
        /*0030*/ 	.string	"-arch sm_100 -m 64 "



//--------------------- .note.nv.cuinfo           --------------------------
	.section	.note.nv.cuinfo,"",@"SHT_NOTE"
	.sectionflags	@"SHF_NOTE_NV_CUINFO"
        /*0018*/ 	.short	0x0002
        /*001a*/ 	.short	0x0064
        /*001c*/ 	.short	0x0082
	.zero		2


//--------------------- .nv.info                  --------------------------
	.section	.nv.info,"",@"SHT_CUDA_INFO"
	.align	4


	//----- nvinfo : EIATTR_REGCOUNT
	.align		4
        /*0000*/ 	.byte	0x04, 0x2f
        /*0002*/ 	.short	(.L_1 - .L_0)
	.align		4
.L_0:
        /*0004*/ 	.word	index@(_Z15cuInsertionSortPdPiiiS_S0_i)
        /*0008*/ 	.word	0x00000020


	//----- nvinfo : EIATTR_FRAME_SIZE
	.align		4
.L_1:
        /*000c*/ 	.byte	0x04, 0x11
        /*000e*/ 	.short	(.L_3 - .L_2)
	.align		4
.L_2:
        /*0010*/ 	.word	index@(_Z15cuInsertionSortPdPiiiS_S0_i)
        /*0014*/ 	.word	0x00000000


	//----- nvinfo : EIATTR_MIN_STACK_SIZE
	.align		4
.L_3:
        /*0018*/ 	.byte	0x04, 0x12
        /*001a*/ 	.short	(.L_5 - .L_4)
	.align		4
.L_4:
        /*001c*/ 	.word	index@(_Z15cuInsertionSortPdPiiiS_S0_i)
        /*0020*/ 	.word	0x00000000
.L_5:


//--------------------- .nv.compat                --------------------------
	.section	.nv.compat,"",@"SHT_CUDA_COMPAT_INFO"
	.align	4
        /*0000*/ 	.byte	0x02, 0x09, 0x00, 0x00, 0x02, 0x02, 0x01, 0x00, 0x02, 0x05, 0x05, 0x00, 0x03, 0x07, 0x01, 0x01
        /*0010*/ 	.byte	0x02, 0x03, 0x00, 0x00, 0x02, 0x06, 0x01, 0x00, 0x04, 0x0b, 0x08, 0x00, 0x01, 0x00, 0x00, 0x00
        /*0020*/ 	.byte	0x00, 0x00, 0x00, 0x00


//--------------------- .nv.info._Z15cuInsertionSortPdPiiiS_S0_i --------------------------
	.section	.nv.info._Z15cuInsertionSortPdPiiiS_S0_i,"",@"SHT_CUDA_INFO"
	.sectionflags	@""
	.align	4


	//----- nvinfo : EIATTR_CUDA_API_VERSION
	.align		4
        /*0000*/ 	.byte	0x04, 0x37
        /*0002*/ 	.short	(.L_7 - .L_6)
.L_6:
        /*0004*/ 	.word	0x00000082


	//----- nvinfo : EIATTR_KPARAM_INFO
	.align		4
.L_7:
        /*0008*/ 	.byte	0x04, 0x17
        /*000a*/ 	.short	(.L_9 - .L_8)
.L_8:
        /*000c*/ 	.word	0x00000000
        /*0010*/ 	.short	0x0006
        /*0012*/ 	.short	0x0028
        /*0014*/ 	.byte	0x00, 0xf0, 0x11, 0x00


	//----- nvinfo : EIATTR_KPARAM_INFO
	.align		4
.L_9:
        /*0018*/ 	.byte	0x04, 0x17
        /*001a*/ 	.short	(.L_11 - .L_10)
.L_10:
        /*001c*/ 	.word	0x00000000
        /*0020*/ 	.short	0x0005
        /*0022*/ 	.short	0x0020
        /*0024*/ 	.byte	0x00, 0xf5, 0x21, 0x00


	//----- nvinfo : EIATTR_KPARAM_INFO
	.align		4
.L_11:
        /*0028*/ 	.byte	0x04, 0x17
        /*002a*/ 	.short	(.L_13 - .L_12)
.L_12:
        /*002c*/ 	.word	0x00000000
        /*0030*/ 	.short	0x0004
        /*0032*/ 	.short	0x0018
        /*0034*/ 	.byte	0x00, 0xf5, 0x21, 0x00


	//----- nvinfo : EIATTR_KPARAM_INFO
	.align		4
.L_13:
        /*0038*/ 	.byte	0x04, 0x17
        /*003a*/ 	.short	(.L_15 - .L_14)
.L_14:
        /*003c*/ 	.word	0x00000000
        /*0040*/ 	.short	0x0003
        /*0042*/ 	.short	0x0014
        /*0044*/ 	.byte	0x00, 0xf0, 0x11, 0x00


	//----- nvinfo : EIATTR_KPARAM_INFO
	.align		4
.L_15:
        /*0048*/ 	.byte	0x04, 0x17
        /*004a*/ 	.short	(.L_17 - .L_16)
.L_16:
        /*004c*/ 	.word	0x00000000
        /*0050*/ 	.short	0x0002
        /*0052*/ 	.short	0x0010
        /*0054*/ 	.byte	0x00, 0xf0, 0x11, 0x00


	//----- nvinfo : EIATTR_KPARAM_INFO
	.align		4
.L_17:
        /*0058*/ 	.byte	0x04, 0x17
        /*005a*/ 	.short	(.L_19 - .L_18)
.L_18:
        /*005c*/ 	.word	0x00000000
        /*0060*/ 	.short	0x0001
        /*0062*/ 	.short	0x0008
        /*0064*/ 	.byte	0x00, 0xf5, 0x21, 0x00


	//----- nvinfo : EIATTR_KPARAM_INFO
	.align		4
.L_19:
        /*0068*/ 	.byte	0x04, 0x17
        /*006a*/ 	.short	(.L_21 - .L_20)
.L_20:
        /*006c*/ 	.word	0x00000000
        /*0070*/ 	.short	0x0000
        /*0072*/ 	.short	0x0000
        /*0074*/ 	.byte	0x00, 0xf5, 0x21, 0x00


	//----- nvinfo : EIATTR_SPARSE_MMA_MASK
	.align		4
.L_21:
        /*0078*/ 	.byte	0x03, 0x50
        /*007a*/ 	.short	0x0000


	//----- nvinfo : EIATTR_MAXREG_COUNT
	.align		4
        /*007c*/ 	.byte	0x03, 0x1b
        /*007e*/ 	.short	0x00ff


	//----- nvinfo : EIATTR_MERCURY_ISA_VERSION
	.align		4
        /*0080*/ 	.byte	0x03, 0x5f
        /*0082*/ 	.short	0x0101


	//----- nvinfo : EIATTR_VRC_CTA_INIT_COUNT
	.align		4
        /*0084*/ 	.byte	0x02, 0x4a
	.zero		1
	.zero		1


	//----- nvinfo : EIATTR_EXIT_INSTR_OFFSETS
	.align		4
        /*0088*/ 	.byte	0x04, 0x1c
        /*008a*/ 	.short	(.L_23 - .L_22)


	//   ....[0]....
.L_22:
        /*008c*/ 	.word	0x00000080


	//   ....[1]....
        /*0090*/ 	.word	0x00000910


	//   ....[2]....
        /*0094*/ 	.word	0x00000fb0


	//   ....[3]....
        /*0098*/ 	.word	0x000012e0


	//   ....[4]....
        /*009c*/ 	.word	0x000014d0


	//   ....[5]....
        /*00a0*/ 	.word	0x000015d0


	//----- nvinfo : EIATTR_CRS_STACK_SIZE
	.align		4
.L_23:
        /*00a4*/ 	.byte	0x04, 0x1e
        /*00a6*/ 	.short	(.L_25 - .L_24)
.L_24:
        /*00a8*/ 	.word	0x00000000


	//----- nvinfo : EIATTR_CBANK_PARAM_SIZE
	.align		4
.L_25:
        /*00ac*/ 	.byte	0x03, 0x19
        /*00ae*/ 	.short	0x002c


	//----- nvinfo : EIATTR_PARAM_CBANK
	.align		4
        /*00b0*/ 	.byte	0x04, 0x0a
        /*00b2*/ 	.short	(.L_27 - .L_26)
	.align		4
.L_26:
        /*00b4*/ 	.word	index@(.nv.constant0._Z15cuInsertionSortPdPiiiS_S0_i)
        /*00b8*/ 	.short	0x0380
        /*00ba*/ 	.short	0x002c


	//----- nvinfo : EIATTR_SW_WAR
	.align		4
.L_27:
        /*00bc*/ 	.byte	0x04, 0x36
        /*00be*/ 	.short	(.L_29 - .L_28)
.L_28:
        /*00c0*/ 	.word	0x00000008
.L_29:


//--------------------- .nv.callgraph             --------------------------
	.section	.nv.callgraph,"",@"SHT_CUDA_CALLGRAPH"
	.align	4
	.sectionentsize	8
	.align		4
        /*0000*/ 	.word	0x00000000
	.align		4
        /*0004*/ 	.word	0xffffffff
	.align		4
        /*0008*/ 	.word	0x00000000
	.align		4
        /*000c*/ 	.word	0xfffffffe
	.align		4
        /*0010*/ 	.word	0x00000000
	.align		4
        /*0014*/ 	.word	0xfffffffd
	.align		4
        /*0018*/ 	.word	0x00000000
	.align		4
        /*001c*/ 	.word	0xfffffffc


//--------------------- .text._Z15cuInsertionSortPdPiiiS_S0_i --------------------------
	.section	.text._Z15cuInsertionSortPdPiiiS_S0_i,"ax",@progbits
	.align	128
        .global         _Z15cuInsertionSortPdPiiiS_S0_i
        .type           _Z15cuInsertionSortPdPiiiS_S0_i,@function
        .size           _Z15cuInsertionSortPdPiiiS_S0_i,(.L_x_15 - _Z15cuInsertionSortPdPiiiS_S0_i)
        .other          _Z15cuInsertionSortPdPiiiS_S0_i,@"STO_CUDA_ENTRY STV_DEFAULT"
_Z15cuInsertionSortPdPiiiS_S0_i:
.text._Z15cuInsertionSortPdPiiiS_S0_i:
[----:B------:R-:W-:Y:S01]  /*0000*/  LDC R1, c[0x0][0x37c] ;  /* 0x0000df00ff017b82 */ /* 0x000fe20000000800 */
[----:B------:R-:W0:Y:S07]  /*0010*/  S2R R8, SR_TID.X ;  /* 0x0000000000087919 */ /* 0x000e2e0000002100 */
[----:B------:R-:W1:Y:S01]  /*0020*/  S2UR UR4, SR_CTAID.X ;  /* 0x00000000000479c3 */ /* 0x000e620000002500 */
[----:B------:R-:W1:Y:S01]  /*0030*/  LDCU UR5, c[0x0][0x360] ;  /* 0x00006c00ff0577ac */ /* 0x000e620008000800 */
[----:B------:R-:W2:Y:S01]  /*0040*/  LDCU UR6, c[0x0][0x390] ;  /* 0x00007200ff0677ac */ /* 0x000ea20008000800 */
[----:B-1----:R-:W-:-:S06]  /*0050*/  UIMAD UR4, UR4, UR5, URZ ;  /* 0x00000005040472a4 */ /* 0x002fcc000f8e02ff */
[----:B0-----:R-:W-:-:S04]  /*0060*/  IADD3 R0, PT, PT, R8, UR4, RZ ;  /* 0x0000000408007c10 */ /* 0x001fc8000fffe0ff */
[----:B--2---:R-:W-:-:S13]  /*0070*/  ISETP.GE.U32.AND P0, PT, R0, UR6, PT ;  /* 0x0000000600007c0c */ /* 0x004fda000bf06070 */
[----:B------:R-:W-:Y:S05]  /*0080*/  @P0 EXIT ;  /* 0x000000000000094d */ /* 0x000fea0003800000 */
[----:B------:R-:W0:Y:S01]  /*0090*/  LDCU UR5, c[0x0][0x394] ;  /* 0x00007280ff0577ac */ /* 0x000e220008000800 */
[----:B------:R-:W1:Y:S01]  /*00a0*/  LDCU.64 UR6, c[0x0][0x358] ;  /* 0x00006b00ff0677ac */ /* 0x000e620008000a00 */
[----:B0-----:R-:W-:-:S04]  /*00b0*/  MOV R3, UR5 ;  /* 0x0000000500037c02 */ /* 0x001fc80008000f00 */
[----:B------:R-:W-:-:S13]  /*00c0*/  ISETP.GE.AND P0, PT, R3, 0x1, PT ;  /* 0x000000010300780c */ /* 0x000fda0003f06270 */
[----:B-1----:R-:W-:Y:S05]  /*00d0*/  @!P0 BRA `(.L_x_0) ;  /* 0x0000000400588947 */ /* 0x002fea0003800000 */
[C---:B------:R-:W-:Y:S01]  /*00e0*/  ISETP.GE.U32.AND P1, PT, R3.reuse, 0x8, PT ;  /* 0x000000080300780c */ /* 0x040fe20003f26070 */
[----:B------:R-:W-:Y:S01]  /*00f0*/  HFMA2 R7, -RZ, RZ, 0, 0 ;  /* 0x00000000ff077431 */ /* 0x000fe200000001ff */
[----:B------:R-:W-:Y:S01]  /*0100*/  LOP3.LUT R20, R3, 0x7, RZ, 0xc0, !PT ;  /* 0x0000000703147812 */ /* 0x000fe200078ec0ff */
[----:B------:R-:W-:-:S03]  /*0110*/  IMAD R2, R0, R3, RZ ;  /* 0x0000000300027224 */ /* 0x000fc600078e02ff */
[----:B------:R-:W-:-:S07]  /*0120*/  ISETP.NE.AND P0, PT, R20, RZ, PT ;  /* 0x000000ff1400720c */ /* 0x000fce0003f05270 */
[----:B------:R-:W-:Y:S06]  /*0130*/  @!P1 BRA `(.L_x_1) ;  /* 0x0000000000a09947 */ /* 0x000fec0003800000 */
[----:B------:R-:W0:Y:S01]  /*0140*/  LDC.64 R4, c[0x0][0x388] ;  /* 0x0000e200ff047b82 */ /* 0x000e220000000a00 */
[----:B------:R-:W-:Y:S02]  /*0150*/  LOP3.LUT R7, R3, 0x7ffffff8, RZ, 0xc0, !PT ;  /* 0x7ffffff803077812 */ /* 0x000fe400078ec0ff */
[----:B------:R-:W-:Y:S02]  /*0160*/  MOV R6, 0x3 ;  /* 0x0000000300067802 */ /* 0x000fe40000000f00 */
[----:B------:R-:W-:-:S07]  /*0170*/  MOV R9, R2 ;  /* 0x0000000200097202 */ /* 0x000fce0000000f00 */
.L_x_2:
[C---:B------:R-:W-:Y:S01]  /*0180*/  IADD3 R13, PT, PT, R9.reuse, 0x1, RZ ;  /* 0x00000001090d7810 */ /* 0x040fe20007ffe0ff */
[C-C-:B0-----:R-:W-:Y:S01]  /*0190*/  IMAD.WIDE.U32 R10, R9.reuse, 0x4, R4.reuse ;  /* 0x00000004090a7825 */ /* 0x141fe200078e0004 */
[----:B------:R-:W-:Y:S02]  /*01a0*/  IADD3 R15, PT, PT, R9, 0x2, RZ ;  /* 0x00000002090f7810 */ /* 0x000fe40007ffe0ff */
[C---:B------:R-:W-:Y:S01]  /*01b0*/  IADD3 R17, PT, PT, R6.reuse, -0x3, RZ ;  /* 0xfffffffd06117810 */ /* 0x040fe20007ffe0ff */
[--C-:B------:R-:W-:Y:S01]  /*01c0*/  IMAD.WIDE.U32 R12, R13, 0x4, R4.reuse ;  /* 0x000000040d0c7825 */ /* 0x100fe200078e0004 */
[C---:B------:R-:W-:Y:S02]  /*01d0*/  IADD3 R19, PT, PT, R6.reuse, -0x2, RZ ;  /* 0xfffffffe06137810 */ /* 0x040fe40007ffe0ff */
[----:B------:R-:W-:Y:S01]  /*01e0*/  IADD3 R23, PT, PT, R9, 0x3, RZ ;  /* 0x0000000309177810 */ /* 0x000fe20007ffe0ff */
[----:B------:R-:W-:Y:S01]  /*01f0*/  IMAD.WIDE.U32 R14, R15, 0x4, R4 ;  /* 0x000000040f0e7825 */ /* 0x000fe200078e0004 */
[----:B------:R-:W-:Y:S01]  /*0200*/  IADD3 R25, PT, PT, R9, 0x4, RZ ;  /* 0x0000000409197810 */ /* 0x000fe20007ffe0ff */
[----:B------:R0:W-:Y:S01]  /*0210*/  STG.E desc[UR6][R10.64], R17 ;  /* 0x000000110a007986 */ /* 0x0001e2000c101906 */
[----:B------:R-:W-:-:S02]  /*0220*/  IADD3 R21, PT, PT, R6, -0x1, RZ ;  /* 0xffffffff06157810 */ /* 0x000fc40007ffe0ff */
[C---:B------:R-:W-:Y:S01]  /*0230*/  IADD3 R29, PT, PT, R9.reuse, 0x5, RZ ;  /* 0x00000005091d7810 */ /* 0x040fe20007ffe0ff */
[----:B------:R1:W-:Y:S01]  /*0240*/  STG.E desc[UR6][R12.64], R19 ;  /* 0x000000130c007986 */ /* 0x0003e2000c101906 */
[C---:B------:R-:W-:Y:S02]  /*0250*/  IADD3 R18, PT, PT, R9.reuse, 0x6, RZ ;  /* 0x0000000609127810 */ /* 0x040fe40007ffe0ff */
[----:B------:R-:W-:Y:S01]  /*0260*/  IADD3 R26, PT, PT, R9, 0x7, RZ ;  /* 0x00000007091a7810 */ /* 0x000fe20007ffe0ff */
[----:B------:R2:W-:Y:S01]  /*0270*/  STG.E desc[UR6][R14.64], R21 ;  /* 0x000000150e007986 */ /* 0x0005e2000c101906 */
[C---:B------:R-:W-:Y:S02]  /*0280*/  IADD3 R27, PT, PT, R6.reuse, 0x1, RZ ;  /* 0x00000001061b7810 */ /* 0x040fe40007ffe0ff */
[C---:B------:R-:W-:Y:S01]  /*0290*/  IADD3 R22, PT, PT, R6.reuse, 0x2, RZ ;  /* 0x0000000206167810 */ /* 0x040fe20007ffe0ff */
[----:B0-----:R-:W-:Y:S01]  /*02a0*/  IMAD.WIDE.U32 R10, R23, 0x4, R4 ;  /* 0x00000004170a7825 */ /* 0x001fe200078e0004 */
[----:B------:R-:W-:-:S02]  /*02b0*/  IADD3 R24, PT, PT, R6, 0x3, RZ ;  /* 0x0000000306187810 */ /* 0x000fc40007ffe0ff */
[C---:B------:R-:W-:Y:S01]  /*02c0*/  IADD3 R28, PT, PT, R6.reuse, 0x4, RZ ;  /* 0x00000004061c7810 */ /* 0x040fe20007ffe0ff */
[--C-:B-1----:R-:W-:Y:S01]  /*02d0*/  IMAD.WIDE.U32 R12, R25, 0x4, R4.reuse ;  /* 0x00000004190c7825 */ /* 0x102fe200078e0004 */
[----:B------:R0:W-:Y:S01]  /*02e0*/  STG.E desc[UR6][R10.64], R6 ;  /* 0x000000060a007986 */ /* 0x0001e2000c101906 */
[----:B------:R-:W-:Y:S02]  /*02f0*/  IADD3 R9, PT, PT, R9, 0x8, RZ ;  /* 0x0000000809097810 */ /* 0x000fe40007ffe0ff */
[--C-:B------:R-:W-:Y:S01]  /*0300*/  IMAD.WIDE.U32 R16, R29, 0x4, R4.reuse ;  /* 0x000000041d107825 */ /* 0x100fe200078e0004 */
[----:B------:R1:W-:Y:S01]  /*0310*/  STG.E desc[UR6][R12.64], R27 ;  /* 0x0000001b0c007986 */ /* 0x0003e2000c101906 */
[----:B--2---:R-:W-:Y:S02]  /*0320*/  IADD3 R21, PT, PT, R6, 0x8, RZ ;  /* 0x0000000806157810 */ /* 0x004fe40007ffe0ff */
[--C-:B------:R-:W-:Y:S01]  /*0330*/  IMAD.WIDE.U32 R14, R18, 0x4, R4.reuse ;  /* 0x00000004120e7825 */ /* 0x100fe200078e0004 */
[----:B------:R1:W-:Y:S03]  /*0340*/  STG.E desc[UR6][R16.64], R22 ;  /* 0x0000001610007986 */ /* 0x0003e6000c101906 */
[----:B------:R-:W-:Y:S01]  /*0350*/  IMAD.WIDE.U32 R18, R26, 0x4, R4 ;  /* 0x000000041a127825 */ /* 0x000fe200078e0004 */
[----:B------:R1:W-:Y:S01]  /*0360*/  STG.E desc[UR6][R14.64], R24 ;  /* 0x000000180e007986 */ /* 0x0003e2000c101906 */
[----:B------:R-:W-:-:S02]  /*0370*/  IADD3 R26, PT, PT, R6, 0x5, RZ ;  /* 0x00000005061a7810 */ /* 0x000fc40007ffe0ff */
[----:B0-----:R-:W-:Y:S01]  /*0380*/  MOV R6, R21 ;  /* 0x0000001500067202 */ /* 0x001fe20000000f00 */
[----:B------:R1:W-:Y:S01]  /*0390*/  STG.E desc[UR6][R18.64], R28 ;  /* 0x0000001c12007986 */ /* 0x0003e2000c101906 */
[----:B------:R-:W-:-:S13]  /*03a0*/  ISETP.NE.AND P1, PT, R26, R7, PT ;  /* 0x000000071a00720c */ /* 0x000fda0003f25270 */
[----:B-1----:R-:W-:Y:S05]  /*03b0*/  @P1 BRA `(.L_x_2) ;  /* 0xfffffffc00701947 */ /* 0x002fea000383ffff */
.L_x_1:
[----:B------:R-:W-:Y:S05]  /*03c0*/  @!P0 BRA `(.L_x_0) ;  /* 0x00000000009c8947 */ /* 0x000fea0003800000 */
[----:B------:R-:W-:Y:S02]  /*03d0*/  ISETP.GE.U32.AND P0, PT, R20, 0x4, PT ;  /* 0x000000041400780c */ /* 0x000fe40003f06070 */
[----:B------:R-:W-:-:S04]  /*03e0*/  LOP3.LUT R6, R3, 0x3, RZ, 0xc0, !PT ;  /* 0x0000000303067812 */ /* 0x000fc800078ec0ff */
[----:B------:R-:W-:-:S07]  /*03f0*/  ISETP.NE.AND P1, PT, R6, RZ, PT ;  /* 0x000000ff0600720c */ /* 0x000fce0003f25270 */
[----:B------:R-:W-:Y:S06]  /*0400*/  @!P0 BRA `(.L_x_3) ;  /* 0x0000000000448947 */ /* 0x000fec0003800000 */
[----:B------:R-:W0:Y:S01]  /*0410*/  LDC.64 R14, c[0x0][0x388] ;  /* 0x0000e200ff0e7b82 */ /* 0x000e220000000a00 */
[----:B------:R-:W-:Y:S02]  /*0420*/  IADD3 R5, PT, PT, R2, R7, RZ ;  /* 0x0000000702057210 */ /* 0x000fe40007ffe0ff */
[----:B------:R-:W-:Y:S02]  /*0430*/  IADD3 R17, PT, PT, R7, 0x2, RZ ;  /* 0x0000000207117810 */ /* 0x000fe40007ffe0ff */
[C---:B------:R-:W-:Y:S01]  /*0440*/  IADD3 R13, PT, PT, R5.reuse, 0x2, RZ ;  /* 0x00000002050d7810 */ /* 0x040fe20007ffe0ff */
[C---:B------:R-:W-:Y:S01]  /*0450*/  VIADD R11, R5.reuse, 0x1 ;  /* 0x00000001050b7836 */ /* 0x040fe20000000000 */
[----:B------:R-:W-:Y:S02]  /*0460*/  IADD3 R9, PT, PT, R5, 0x3, RZ ;  /* 0x0000000305097810 */ /* 0x000fe40007ffe0ff */
[----:B------:R-:W-:Y:S01]  /*0470*/  IADD3 R19, PT, PT, R7, 0x3, RZ ;  /* 0x0000000307137810 */ /* 0x000fe20007ffe0ff */
[----:B0-----:R-:W-:-:S04]  /*0480*/  IMAD.WIDE.U32 R4, R5, 0x4, R14 ;  /* 0x0000000405047825 */ /* 0x001fc800078e000e */
[--C-:B------:R-:W-:Y:S01]  /*0490*/  IMAD.WIDE.U32 R10, R11, 0x4, R14.reuse ;  /* 0x000000040b0a7825 */ /* 0x100fe200078e000e */
[----:B------:R0:W-:Y:S03]  /*04a0*/  STG.E desc[UR6][R4.64], R7 ;  /* 0x0000000704007986 */ /* 0x0001e6000c101906 */
[----:B------:R-:W-:-:S04]  /*04b0*/  IMAD.WIDE.U32 R12, R13, 0x4, R14 ;  /* 0x000000040d0c7825 */ /* 0x000fc800078e000e */
[----:B------:R-:W-:Y:S01]  /*04c0*/  IMAD.WIDE.U32 R14, R9, 0x4, R14 ;  /* 0x00000004090e7825 */ /* 0x000fe200078e000e */
[C---:B------:R-:W-:Y:S02]  /*04d0*/  IADD3 R9, PT, PT, R7.reuse, 0x1, RZ ;  /* 0x0000000107097810 */ /* 0x040fe40007ffe0ff */
[----:B0-----:R-:W-:-:S03]  /*04e0*/  IADD3 R7, PT, PT, R7, 0x4, RZ ;  /* 0x0000000407077810 */ /* 0x001fc60007ffe0ff */
[----:B------:R0:W-:Y:S04]  /*04f0*/  STG.E desc[UR6][R10.64], R9 ;  /* 0x000000090a007986 */ /* 0x0001e8000c101906 */
[----:B------:R0:W-:Y:S04]  /*0500*/  STG.E desc[UR6][R12.64], R17 ;  /* 0x000000110c007986 */ /* 0x0001e8000c101906 */
[----:B------:R0:W-:Y:S02]  /*0510*/  STG.E desc[UR6][R14.64], R19 ;  /* 0x000000130e007986 */ /* 0x0001e4000c101906 */
.L_x_3:
[----:B------:R-:W-:Y:S05]  /*0520*/  @!P1 BRA `(.L_x_0) ;  /* 0x0000000000449947 */ /* 0x000fea0003800000 */
[----:B------:R-:W-:Y:S02]  /*0530*/  LOP3.LUT R4, R3, 0x1, RZ, 0xc0, !PT ;  /* 0x0000000103047812 */ /* 0x000fe400078ec0ff */
[----:B------:R-:W-:Y:S02]  /*0540*/  ISETP.NE.AND P0, PT, R6, 0x1, PT ;  /* 0x000000010600780c */ /* 0x000fe40003f05270 */
[----:B------:R-:W-:-:S13]  /*0550*/  ISETP.NE.U32.AND P1, PT, R4, 0x1, PT ;  /* 0x000000010400780c */ /* 0x000fda0003f25070 */
[----:B0-----:R-:W0:Y:S01]  /*0560*/  @!P1 LDC.64 R12, c[0x0][0x388] ;  /* 0x0000e200ff0c9b82 */ /* 0x001e220000000a00 */
[----:B------:R-:W-:Y:S05]  /*0570*/  @!P0 BRA `(.L_x_4) ;  /* 0x0000000000248947 */ /* 0x000fea0003800000 */
[----:B------:R-:W1:Y:S01]  /*0580*/  LDC.64 R4, c[0x0][0x388] ;  /* 0x0000e200ff047b82 */ /* 0x000e620000000a00 */
[----:B------:R-:W-:Y:S02]  /*0590*/  IADD3 R11, PT, PT, R2, R7, RZ ;  /* 0x00000007020b7210 */ /* 0x000fe40007ffe0ff */
[----:B------:R-:W-:Y:S02]  /*05a0*/  IADD3 R9, PT, PT, R7, 0x1, RZ ;  /* 0x0000000107097810 */ /* 0x000fe40007ffe0ff */
[C---:B------:R-:W-:Y:S01]  /*05b0*/  IADD3 R15, PT, PT, R11.reuse, 0x1, RZ ;  /* 0x000000010b0f7810 */ /* 0x040fe20007ffe0ff */
[----:B-1----:R-:W-:-:S04]  /*05c0*/  IMAD.WIDE.U32 R10, R11, 0x4, R4 ;  /* 0x000000040b0a7825 */ /* 0x002fc800078e0004 */
[----:B------:R-:W-:Y:S01]  /*05d0*/  IMAD.WIDE.U32 R4, R15, 0x4, R4 ;  /* 0x000000040f047825 */ /* 0x000fe200078e0004 */
[----:B------:R1:W-:Y:S04]  /*05e0*/  STG.E desc[UR6][R10.64], R7 ;  /* 0x000000070a007986 */ /* 0x0003e8000c101906 */
[----:B------:R2:W-:Y:S01]  /*05f0*/  STG.E desc[UR6][R4.64], R9 ;  /* 0x0000000904007986 */ /* 0x0005e2000c101906 */
[----:B-1----:R-:W-:-:S07]  /*0600*/  IADD3 R7, PT, PT, R7, 0x2, RZ ;  /* 0x0000000207077810 */ /* 0x002fce0007ffe0ff */
.L_x_4:
[----:B--2---:R-:W-:-:S05]  /*0610*/  @!P1 IADD3 R5, PT, PT, R2, R7, RZ ;  /* 0x0000000702059210 */ /* 0x004fca0007ffe0ff */
[----:B0-----:R-:W-:-:S05]  /*0620*/  @!P1 IMAD.WIDE.U32 R4, R5, 0x4, R12 ;  /* 0x0000000405049825 */ /* 0x001fca00078e000c */
[----:B------:R1:W-:Y:S02]  /*0630*/  @!P1 STG.E desc[UR6][R4.64], R7 ;  /* 0x0000000704009986 */ /* 0x0003e4000c101906 */
.L_x_0:
[----:B------:R-:W-:-:S13]  /*0640*/  ISETP.GE.AND P0, PT, R3, 0x2, PT ;  /* 0x000000020300780c */ /* 0x000fda0003f06270 */
[----:B------:R-:W-:Y:S05]  /*0650*/  @!P0 BRA `(.L_x_5) ;  /* 0x0000000000a48947 */ /* 0x000fea0003800000 */
[----:B------:R-:W-:Y:S01]  /*0660*/  HFMA2 R2, -RZ, RZ, 0, 5.9604644775390625e-08 ;  /* 0x00000001ff027431 */ /* 0x000fe200000001ff */
[----:B------:R-:W-:Y:S01]  /*0670*/  BSSY.RECONVERGENT B0, `(.L_x_5) ;  /* 0x0000027000007945 */ /* 0x000fe20003800200 */
[----:B------:R-:W2:Y:S05]  /*0680*/  LDCU UR8, c[0x0][0x394] ;  /* 0x00007280ff0877ac */ /* 0x000eaa0008000800 */
.L_x_9:
[----:B-1----:R-:W1:Y:S01]  /*0690*/  LDC.64 R4, c[0x0][0x380] ;  /* 0x0000e000ff047b82 */ /* 0x002e620000000a00 */
[----:B------:R-:W3:Y:S07]  /*06a0*/  LDCU UR5, c[0x0][0x394] ;  /* 0x00007280ff0577ac */ /* 0x000eee0008000800 */
[----:B0-----:R-:W0:Y:S08]  /*06b0*/  LDC.64 R10, c[0x0][0x388] ;  /* 0x0000e200ff0a7b82 */ /* 0x001e300000000a00 */
[----:B------:R-:W4:Y:S01]  /*06c0*/  LDC.64 R6, c[0x0][0x380] ;  /* 0x0000e000ff067b82 */ /* 0x000f220000000a00 */
[----:B---3--:R-:W-:-:S04]  /*06d0*/  IMAD R3, R0, UR5, R2 ;  /* 0x0000000500037c24 */ /* 0x008fc8000f8e0202 */
[----:B-1----:R-:W-:-:S06]  /*06e0*/  IMAD.WIDE.U32 R4, R3, 0x8, R4 ;  /* 0x0000000803047825 */ /* 0x002fcc00078e0004 */
[----:B------:R-:W5:Y:S01]  /*06f0*/  LDG.E.64 R4, desc[UR6][R4.64] ;  /* 0x0000000604047981 */ /* 0x000f62000c1e1b00 */
[----:B------:R-:W-:Y:S01]  /*0700*/  BSSY.RECONVERGENT B1, `(.L_x_6) ;  /* 0x0000014000017945 */ /* 0x000fe20003800200 */
[----:B0-----:R-:W-:-:S07]  /*0710*/  MOV R9, R2 ;  /* 0x0000000200097202 */ /* 0x001fce0000000f00 */
.L_x_8:
[----:B------:R-:W-:Y:S02]  /*0720*/  IADD3 R20, PT, PT, R9, -0x1, RZ ;  /* 0xffffffff09147810 */ /* 0x000fe40007ffe0ff */
[----:B--2---:R-:W-:-:S05]  /*0730*/  MOV R3, UR8 ;  /* 0x0000000800037c02 */ /* 0x004fca0008000f00 */
[----:B0-----:R-:W-:-:S04]  /*0740*/  IMAD R17, R0, R3, R20 ;  /* 0x0000000300117224 */ /* 0x001fc800078e0214 */
[----:B----4-:R-:W-:-:S06]  /*0750*/  IMAD.WIDE.U32 R12, R17, 0x8, R6 ;  /* 0x00000008110c7825 */ /* 0x010fcc00078e0006 */
[----:B------:R-:W2:Y:S02]  /*0760*/  LDG.E.64 R12, desc[UR6][R12.64] ;  /* 0x000000060c0c7981 */ /* 0x000ea4000c1e1b00 */
[----:B--2--5:R-:W-:-:S14]  /*0770*/  DSETP.GT.AND P0, PT, R12, R4, PT ;  /* 0x000000040c00722a */ /* 0x024fdc0003f04000 */
[----:B------:R-:W-:Y:S05]  /*0780*/  @!P0 BRA `(.L_x_7) ;  /* 0x00000000002c8947 */ /* 0x000fea0003800000 */
[----:B------:R-:W-:Y:S02]  /*0790*/  IMAD R19, R0, R3, R9 ;  /* 0x0000000300137224 */ /* 0x000fe400078e0209 */
[----:B------:R-:W-:-:S04]  /*07a0*/  IMAD.WIDE.U32 R16, R17, 0x4, R10 ;  /* 0x0000000411107825 */ /* 0x000fc800078e000a */
[----:B------:R-:W-:-:S05]  /*07b0*/  IMAD.WIDE.U32 R14, R19, 0x8, R6 ;  /* 0x00000008130e7825 */ /* 0x000fca00078e0006 */
[----:B------:R0:W-:Y:S04]  /*07c0*/  STG.E.64 desc[UR6][R14.64], R12 ;  /* 0x0000000c0e007986 */ /* 0x0001e8000c101b06 */
[----:B------:R-:W2:Y:S01]  /*07d0*/  LDG.E R17, desc[UR6][R16.64] ;  /* 0x0000000610117981 */ /* 0x000ea2000c1e1900 */
[----:B------:R-:W-:Y:S01]  /*07e0*/  IMAD.WIDE.U32 R18, R19, 0x4, R10 ;  /* 0x0000000413127825 */ /* 0x000fe200078e000a */
[----:B------:R-:W-:Y:S02]  /*07f0*/  ISETP.GT.AND P0, PT, R9, 0x1, PT ;  /* 0x000000010900780c */ /* 0x000fe40003f04270 */
[----:B------:R-:W-:Y:S02]  /*0800*/  MOV R9, R20 ;  /* 0x0000001400097202 */ /* 0x000fe40000000f00 */
[----:B--2---:R0:W-:Y:S09]  /*0810*/  STG.E desc[UR6][R18.64], R17 ;  /* 0x0000001112007986 */ /* 0x0041f2000c101906 */
[----:B------:R-:W-:Y:S05]  /*0820*/  @P0 BRA `(.L_x_8) ;  /* 0xfffffffc00bc0947 */ /* 0x000fea000383ffff */
[----:B------:R-:W-:-:S07]  /*0830*/  IMAD.MOV.U32 R9, RZ, RZ, RZ ;  /* 0x000000ffff097224 */ /* 0x000fce00078e00ff */
.L_x_7:
[----:B------:R-:W-:Y:S05]  /*0840*/  BSYNC.RECONVERGENT B1 ;  /* 0x0000000000017941 */ /* 0x000fea0003800200 */
.L_x_6:
[----:B------:R-:W1:Y:S01]  /*0850*/  LDC.64 R10, c[0x0][0x388] ;  /* 0x0000e200ff0a7b82 */ /* 0x000e620000000a00 */
[----:B------:R-:W-:-:S04]  /*0860*/  IMAD R9, R0, R3, R9 ;  /* 0x0000000300097224 */ /* 0x000fc800078e0209 */
[----:B------:R-:W-:-:S05]  /*0870*/  IMAD.WIDE.U32 R6, R9, 0x8, R6 ;  /* 0x0000000809067825 */ /* 0x000fca00078e0006 */
[----:B------:R-:W-:Y:S01]  /*0880*/  STG.E.64 desc[UR6][R6.64], R4 ;  /* 0x0000000406007986 */ /* 0x000fe2000c101b06 */
[----:B-1----:R-:W-:-:S05]  /*0890*/  IMAD.WIDE.U32 R10, R9, 0x4, R10 ;  /* 0x00000004090a7825 */ /* 0x002fca00078e000a */
[----:B------:R1:W-:Y:S02]  /*08a0*/  STG.E desc[UR6][R10.64], R2 ;  /* 0x000000020a007986 */ /* 0x0003e4000c101906 */
[----:B-1----:R-:W-:-:S04]  /*08b0*/  IADD3 R2, PT, PT, R2, 0x1, RZ ;  /* 0x0000000102027810 */ /* 0x002fc80007ffe0ff */
[----:B------:R-:W-:-:S13]  /*08c0*/  ISETP.NE.AND P0, PT, R2, R3, PT ;  /* 0x000000030200720c */ /* 0x000fda0003f05270 */
[----:B------:R-:W-:Y:S05]  /*08d0*/  @P0 BRA `(.L_x_9) ;  /* 0xfffffffc006c0947 */ /* 0x000fea000383ffff */
[----:B------:R-:W-:Y:S05]  /*08e0*/  BSYNC.RECONVERGENT B0 ;  /* 0x0000000000007941 */ /* 0x000fea0003800200 */
.L_x_5:
[----:B------:R-:W2:Y:S02]  /*08f0*/  LDC R2, c[0x0][0x3a8] ;  /* 0x0000ea00ff027b82 */ /* 0x000ea40000000800 */
[----:B--2---:R-:W-:-:S13]  /*0900*/  ISETP.GE.AND P0, PT, R2, 0x1, PT ;  /* 0x000000010200780c */ /* 0x004fda0003f06270 */
[----:B------:R-:W-:Y:S05]  /*0910*/  @!P0 EXIT ;  /* 0x000000000000894d */ /* 0x000fea0003800000 */
[C---:B------:R-:W-:Y:S02]  /*0920*/  ISETP.GE.U32.AND P0, PT, R2.reuse, 0x8, PT ;  /* 0x000000080200780c */ /* 0x040fe40003f06070 */
[----:B-1----:R-:W-:Y:S02]  /*0930*/  LOP3.LUT R4, R2, 0x7, RZ, 0xc0, !PT ;  /* 0x0000000702047812 */ /* 0x002fe400078ec0ff */
[----:B0-----:R-:W-:-:S09]  /*0940*/  MOV R13, RZ ;  /* 0x000000ff000d7202 */ /* 0x001fd20000000f00 */
[----:B------:R-:W-:Y:S05]  /*0950*/  @!P0 BRA `(.L_x_10) ;  /* 0x0000000400908947 */ /* 0x000fea0003800000 */
[----:B------:R-:W0:Y:S01]  /*0960*/  LDC R5, c[0x0][0x390] ;  /* 0x0000e400ff057b82 */ /* 0x000e220000000800 */
[----:B------:R-:W-:Y:S01]  /*0970*/  LOP3.LUT R6, R2, 0x7ffffff8, RZ, 0xc0, !PT ;  /* 0x7ffffff802067812 */ /* 0x000fe200078ec0ff */
[----:B------:R-:W-:Y:S01]  /*0980*/  IMAD R7, R0, R3, 0x3 ;  /* 0x0000000300077424 */ /* 0x000fe200078e0203 */
[-C--:B------:R-:W-:Y:S02]  /*0990*/  MOV R10, R0.reuse ;  /* 0x00000000000a7202 */ /* 0x080fe40000000f00 */
[----:B------:R-:W-:Y:S02]  /*09a0*/  IADD3 R26, PT, PT, -R6, RZ, RZ ;  /* 0x000000ff061a7210 */ /* 0x000fe40007ffe1ff */
[C---:B0-----:R-:W-:Y:S01]  /*09b0*/  IADD3 R8, PT, PT, R5.reuse, UR4, R8 ;  /* 0x0000000405087c10 */ /* 0x041fe2000fffe008 */
[C-C-:B------:R-:W-:Y:S01]  /*09c0*/  IMAD R11, R5.reuse, 0x3, R0.reuse ;  /* 0x00000003050b7824 */ /* 0x140fe200078e0200 */
[CC--:B------:R-:W-:Y:S01]  /*09d0*/  LEA R9, R5.reuse, R0.reuse, 0x1 ;  /* 0x0000000005097211 */ /* 0x0c0fe200078e08ff */
[C-C-:B------:R-:W-:Y:S01]  /*09e0*/  IMAD R27, R5.reuse, 0x5, R0.reuse ;  /* 0x00000005051b7824 */ /* 0x140fe200078e0200 */
[C---:B------:R-:W-:Y:S01]  /*09f0*/  LEA R25, R5.reuse, R0, 0x2 ;  /* 0x0000000005197211 */ /* 0x040fe200078e10ff */
[----:B------:R-:W-:-:S02]  /*0a00*/  IMAD R29, R5, 0x6, R0 ;  /* 0x00000006051d7824 */ /* 0x000fc400078e0200 */
[----:B------:R-:W-:-:S07]  /*0a10*/  IMAD R24, R5, 0x7, R0 ;  /* 0x0000000705187824 */ /* 0x000fce00078e0200 */
.L_x_11:
[----:B0-----:R-:W0:Y:S01]  /*0a20*/  LDC.64 R12, c[0x0][0x380] ;  /* 0x0000e000ff0c7b82 */ /* 0x001e220000000a00 */
[----:B------:R-:W-:-:S07]  /*0a30*/  IADD3 R19, PT, PT, R7, -0x3, RZ ;  /* 0xfffffffd07137810 */ /* 0x000fce0007ffe0ff */
[----:B------:R-:W1:Y:S01]  /*0a40*/  LDC.64 R14, c[0x0][0x398] ;  /* 0x0000e600ff0e7b82 */ /* 0x000e620000000a00 */
[----:B0-----:R-:W-:-:S06]  /*0a50*/  IMAD.WIDE.U32 R20, R19, 0x8, R12 ;  /* 0x0000000813147825 */ /* 0x001fcc00078e000c */
[----:B------:R-:W2:Y:S01]  /*0a60*/  LDG.E.64 R20, desc[UR6][R20.64] ;  /* 0x0000000614147981 */ /* 0x000ea2000c1e1b00 */
[----:B-1----:R-:W-:-:S05]  /*0a70*/  IMAD.WIDE.U32 R16, R10, 0x8, R14 ;  /* 0x000000080a107825 */ /* 0x002fca00078e000e */
[----:B--2---:R0:W-:Y:S02]  /*0a80*/  STG.E.64 desc[UR6][R16.64], R20 ;  /* 0x0000001410007986 */ /* 0x0041e4000c101b06 */
[----:B0-----:R-:W0:Y:S02]  /*0a90*/  LDC.64 R16, c[0x0][0x388] ;  /* 0x0000e200ff107b82 */ /* 0x001e240000000a00 */
[----:B0-----:R-:W-:-:S05]  /*0aa0*/  IMAD.WIDE.U32 R18, R19, 0x4, R16 ;  /* 0x0000000413127825 */ /* 0x001fca00078e0010 */
[----:B------:R0:W2:Y:S02]  /*0ab0*/  LDG.E R28, desc[UR6][R18.64] ;  /* 0x00000006121c7981 */ /* 0x0000a4000c1e1900 */
[----:B0-----:R-:W0:Y:S02]  /*0ac0*/  LDC.64 R18, c[0x0][0x3a0] ;  /* 0x0000e800ff127b82 */ /* 0x001e240000000a00 */
[----:B0-----:R-:W-:-:S05]  /*0ad0*/  IMAD.WIDE.U32 R22, R10, 0x4, R18 ;  /* 0x000000040a167825 */ /* 0x001fca00078e0012 */
[----:B--2---:R0:W-:Y:S02]  /*0ae0*/  STG.E desc[UR6][R22.64], R28 ;  /* 0x0000001c16007986 */ /* 0x0041e4000c101906 */
[----:B0-----:R-:W-:-:S05]  /*0af0*/  IADD3 R28, PT, PT, R7, -0x2, RZ ;  /* 0xfffffffe071c7810 */ /* 0x001fca0007ffe0ff */
[----:B------:R-:W-:-:S06]  /*0b00*/  IMAD.WIDE.U32 R22, R28, 0x8, R12 ;  /* 0x000000081c167825 */ /* 0x000fcc00078e000c */
[----:B------:R-:W2:Y:S01]  /*0b10*/  LDG.E.64 R22, desc[UR6][R22.64] ;  /* 0x0000000616167981 */ /* 0x000ea2000c1e1b00 */
[----:B------:R-:W-:-:S05]  /*0b20*/  IMAD.WIDE.U32 R20, R8, 0x8, R14 ;  /* 0x0000000808147825 */ /* 0x000fca00078e000e */
[----:B--2---:R0:W-:Y:S02]  /*0b30*/  STG.E.64 desc[UR6][R20.64], R22 ;  /* 0x0000001614007986 */ /* 0x0041e4000c101b06 */
[----:B0-----:R-:W-:-:S05]  /*0b40*/  IMAD.WIDE.U32 R20, R28, 0x4, R16 ;  /* 0x000000041c147825 */ /* 0x001fca00078e0010 */
[----:B------:R0:W2:Y:S02]  /*0b50*/  LDG.E R28, desc[UR6][R20.64] ;  /* 0x00000006141c7981 */ /* 0x0000a4000c1e1900 */
        /* <DEDUP_REMOVED lines=8> */
[----:B------:R0:W2:Y:S01]  /*0be0*/  LDG.E R28, desc[UR6][R20.64] ;  /* 0x00000006141c7981 */ /* 0x0000a2000c1e1900 */
[----:B------:R-:W-:-:S04]  /*0bf0*/  IMAD.WIDE.U32 R22, R9, 0x4, R18 ;  /* 0x0000000409167825 */ /* 0x000fc800078e0012 */
[----:B0-----:R-:W-:Y:S01]  /*0c00*/  IMAD.WIDE.U32 R20, R7, 0x8, R12 ;  /* 0x0000000807147825 */ /* 0x001fe200078e000c */
[----:B--2---:R0:W-:Y:S05]  /*0c10*/  STG.E desc[UR6][R22.64], R28 ;  /* 0x0000001c16007986 */ /* 0x0041ea000c101906 */
[----:B------:R-:W2:Y:S01]  /*0c20*/  LDG.E.64 R20, desc[UR6][R20.64] ;  /* 0x0000000614147981 */ /* 0x000ea2000c1e1b00 */
[----:B0-----:R-:W-:-:S05]  /*0c30*/  IMAD.WIDE.U32 R22, R11, 0x8, R14 ;  /* 0x000000080b167825 */ /* 0x001fca00078e000e */
[----:B--2---:R0:W-:Y:S02]  /*0c40*/  STG.E.64 desc[UR6][R22.64], R20 ;  /* 0x0000001416007986 */ /* 0x0041e4000c101b06 */
[----:B0-----:R-:W-:-:S05]  /*0c50*/  IMAD.WIDE.U32 R20, R7, 0x4, R16 ;  /* 0x0000000407147825 */ /* 0x001fca00078e0010 */
[----:B------:R-:W2:Y:S01]  /*0c60*/  LDG.E R28, desc[UR6][R20.64] ;  /* 0x00000006141c7981 */ /* 0x000ea2000c1e1900 */
[----:B------:R-:W-:-:S05]  /*0c70*/  IMAD.WIDE.U32 R22, R11, 0x4, R18 ;  /* 0x000000040b167825 */ /* 0x000fca00078e0012 */
[----:B--2---:R0:W-:Y:S02]  /*0c80*/  STG.E desc[UR6][R22.64], R28 ;  /* 0x0000001c16007986 */ /* 0x0041e4000c101906 */
[----:B0-----:R-:W-:-:S05]  /*0c90*/  IADD3 R28, PT, PT, R7, 0x1, RZ ;  /* 0x00000001071c7810 */ /* 0x001fca0007ffe0ff */
[----:B------:R-:W-:-:S06]  /*0ca0*/  IMAD.WIDE.U32 R20, R28, 0x8, R12 ;  /* 0x000000081c147825 */ /* 0x000fcc00078e000c */
[----:B------:R-:W2:Y:S01]  /*0cb0*/  LDG.E.64 R20, desc[UR6][R20.64] ;  /* 0x0000000614147981 */ /* 0x000ea2000c1e1b00 */
[----:B------:R-:W-:-:S05]  /*0cc0*/  IMAD.WIDE.U32 R22, R25, 0x8, R14 ;  /* 0x0000000819167825 */ /* 0x000fca00078e000e */
        /* <DEDUP_REMOVED lines=14> */
[----:B0-----:R-:W-:-:S05]  /*0db0*/  IADD3 R28, PT, PT, R7, 0x3, RZ ;  /* 0x00000003071c7810 */ /* 0x001fca0007ffe0ff */
[----:B------:R-:W-:-:S06]  /*0dc0*/  IMAD.WIDE.U32 R20, R28, 0x8, R12 ;  /* 0x000000081c147825 */ /* 0x000fcc00078e000c */
[----:B------:R-:W2:Y:S01]  /*0dd0*/  LDG.E.64 R20, desc[UR6][R20.64] ;  /* 0x0000000614147981 */ /* 0x000ea2000c1e1b00 */
[----:B------:R-:W-:-:S05]  /*0de0*/  IMAD.WIDE.U32 R22, R29, 0x8, R14 ;  /* 0x000000081d167825 */ /* 0x000fca00078e000e */
[----:B--2---:R0:W-:Y:S02]  /*0df0*/  STG.E.64 desc[UR6][R22.64], R20 ;  /* 0x0000001416007986 */ /* 0x0041e4000c101b06 */
[----:B0-----:R-:W-:-:S06]  /*0e00*/  IMAD.WIDE.U32 R20, R28, 0x4, R16 ;  /* 0x000000041c147825 */ /* 0x001fcc00078e0010 */
[----:B------:R-:W2:Y:S01]  /*0e10*/  LDG.E R21, desc[UR6][R20.64] ;  /* 0x0000000614157981 */ /* 0x000ea2000c1e1900 */
[----:B------:R-:W-:Y:S01]  /*0e20*/  IADD3 R28, PT, PT, R7, 0x4, RZ ;  /* 0x00000004071c7810 */ /* 0x000fe20007ffe0ff */
[----:B------:R-:W-:-:S04]  /*0e30*/  IMAD.WIDE.U32 R22, R29, 0x4, R18 ;  /* 0x000000041d167825 */ /* 0x000fc800078e0012 */
[C---:B------:R-:W-:Y:S01]  /*0e40*/  IMAD.WIDE.U32 R12, R28.reuse, 0x8, R12 ;  /* 0x000000081c0c7825 */ /* 0x040fe200078e000c */
[----:B--2---:R0:W-:Y:S05]  /*0e50*/  STG.E desc[UR6][R22.64], R21 ;  /* 0x0000001516007986 */ /* 0x0041ea000c101906 */
[----:B------:R-:W2:Y:S01]  /*0e60*/  LDG.E.64 R12, desc[UR6][R12.64] ;  /* 0x000000060c0c7981 */ /* 0x000ea2000c1e1b00 */
[----:B------:R-:W-:-:S04]  /*0e70*/  IMAD.WIDE.U32 R16, R28, 0x4, R16 ;  /* 0x000000041c107825 */ /* 0x000fc800078e0010 */
[----:B------:R-:W-:-:S05]  /*0e80*/  IMAD.WIDE.U32 R14, R24, 0x8, R14 ;  /* 0x00000008180e7825 */ /* 0x000fca00078e000e */
[----:B--2---:R0:W-:Y:S04]  /*0e90*/  STG.E.64 desc[UR6][R14.64], R12 ;  /* 0x0000000c0e007986 */ /* 0x0041e8000c101b06 */
[----:B------:R-:W2:Y:S01]  /*0ea0*/  LDG.E R17, desc[UR6][R16.64] ;  /* 0x0000000610117981 */ /* 0x000ea2000c1e1900 */
[----:B------:R-:W-:Y:S01]  /*0eb0*/  IMAD.WIDE.U32 R18, R24, 0x4, R18 ;  /* 0x0000000418127825 */ /* 0x000fe200078e0012 */
[----:B------:R-:W-:Y:S02]  /*0ec0*/  IADD3 R26, PT, PT, R26, 0x8, RZ ;  /* 0x000000081a1a7810 */ /* 0x000fe40007ffe0ff */
[----:B------:R-:W-:Y:S01]  /*0ed0*/  IADD3 R7, PT, PT, R7, 0x8, RZ ;  /* 0x0000000807077810 */ /* 0x000fe20007ffe0ff */
[----:B------:R-:W-:Y:S01]  /*0ee0*/  IMAD R9, R5, 0x8, R9 ;  /* 0x0000000805097824 */ /* 0x000fe200078e0209 */
[----:B------:R-:W-:-:S02]  /*0ef0*/  ISETP.NE.AND P0, PT, R26, RZ, PT ;  /* 0x000000ff1a00720c */ /* 0x000fc40003f05270 */
[C---:B------:R-:W-:Y:S02]  /*0f00*/  LEA R8, R5.reuse, R8, 0x3 ;  /* 0x0000000805087211 */ /* 0x040fe400078e18ff */
[C---:B------:R-:W-:Y:S02]  /*0f10*/  LEA R11, R5.reuse, R11, 0x3 ;  /* 0x0000000b050b7211 */ /* 0x040fe400078e18ff */
[C---:B------:R-:W-:Y:S02]  /*0f20*/  LEA R25, R5.reuse, R25, 0x3 ;  /* 0x0000001905197211 */ /* 0x040fe400078e18ff */
[C---:B------:R-:W-:Y:S02]  /*0f30*/  LEA R27, R5.reuse, R27, 0x3 ;  /* 0x0000001b051b7211 */ /* 0x040fe400078e18ff */
[C---:B------:R-:W-:Y:S02]  /*0f40*/  LEA R29, R5.reuse, R29, 0x3 ;  /* 0x0000001d051d7211 */ /* 0x040fe400078e18ff */
[----:B------:R-:W-:-:S02]  /*0f50*/  LEA R24, R5, R24, 0x3 ;  /* 0x0000001805187211 */ /* 0x000fc400078e18ff */
[----:B------:R-:W-:Y:S01]  /*0f60*/  LEA R10, R5, R10, 0x3 ;  /* 0x0000000a050a7211 */ /* 0x000fe200078e18ff */
[----:B--2---:R0:W-:Y:S01]  /*0f70*/  STG.E desc[UR6][R18.64], R17 ;  /* 0x0000001112007986 */ /* 0x0041e2000c101906 */
[----:B------:R-:W-:Y:S05]  /*0f80*/  @P0 BRA `(.L_x_11) ;  /* 0xfffffff800a40947 */ /* 0x000fea000383ffff */
[----:B0-----:R-:W-:-:S07]  /*0f90*/  MOV R13, R6 ;  /* 0x00000006000d7202 */ /* 0x001fce0000000f00 */
.L_x_10:
[----:B------:R-:W-:-:S13]  /*0fa0*/  ISETP.NE.AND P0, PT, R4, RZ, PT ;  /* 0x000000ff0400720c */ /* 0x000fda0003f05270 */
[----:B------:R-:W-:Y:S05]  /*0fb0*/  @!P0 EXIT ;  /* 0x000000000000894d */ /* 0x000fea0003800000 */
[----:B------:R-:W-:Y:S02]  /*0fc0*/  ISETP.GE.U32.AND P0, PT, R4, 0x4, PT ;  /* 0x000000040400780c */ /* 0x000fe40003f06070 */
[----:B------:R-:W-:-:S04]  /*0fd0*/  LOP3.LUT R12, R2, 0x3, RZ, 0xc0, !PT ;  /* 0x00000003020c7812 */ /* 0x000fc800078ec0ff */
[----:B------:R-:W-:-:S07]  /*0fe0*/  ISETP.NE.AND P1, PT, R12, RZ, PT ;  /* 0x000000ff0c00720c */ /* 0x000fce0003f25270 */
[----:B------:R-:W-:Y:S06]  /*0ff0*/  @!P0 BRA `(.L_x_12) ;  /* 0x0000000000b88947 */ /* 0x000fec0003800000 */
[----:B------:R-:W0:Y:S01]  /*1000*/  LDC.64 R10, c[0x0][0x380] ;  /* 0x0000e000ff0a7b82 */ /* 0x000e220000000a00 */
[----:B------:R-:W-:Y:S01]  /*1010*/  IMAD R15, R0, R3, R13 ;  /* 0x00000003000f7224 */ /* 0x000fe200078e020d */
[----:B------:R-:W1:Y:S06]  /*1020*/  LDCU UR4, c[0x0][0x390] ;  /* 0x00007200ff0477ac */ /* 0x000e6c0008000800 */
[----:B------:R-:W2:Y:S08]  /*1030*/  LDC.64 R6, c[0x0][0x398] ;  /* 0x0000e600ff067b82 */ /* 0x000eb00000000a00 */
[----:B------:R-:W3:Y:S01]  /*1040*/  LDC.64 R8, c[0x0][0x388] ;  /* 0x0000e200ff087b82 */ /* 0x000ee20000000a00 */
[----:B0-----:R-:W-:-:S07]  /*1050*/  IMAD.WIDE.U32 R16, R15, 0x8, R10 ;  /* 0x000000080f107825 */ /* 0x001fce00078e000a */
[----:B------:R-:W0:Y:S01]  /*1060*/  LDC.64 R4, c[0x0][0x3a0] ;  /* 0x0000e800ff047b82 */ /* 0x000e220000000a00 */
[----:B------:R-:W4:Y:S01]  /*1070*/  LDG.E.64 R24, desc[UR6][R16.64] ;  /* 0x0000000610187981 */ /* 0x000f22000c1e1b00 */
[----:B-1----:R-:W-:-:S04]  /*1080*/  IMAD R23, R13, UR4, R0 ;  /* 0x000000040d177c24 */ /* 0x002fc8000f8e0200 */
[----:B--2---:R-:W-:-:S04]  /*1090*/  IMAD.WIDE.U32 R26, R23, 0x8, R6 ;  /* 0x00000008171a7825 */ /* 0x004fc800078e0006 */
[C---:B---3--:R-:W-:Y:S01]  /*10a0*/  IMAD.WIDE.U32 R28, R15.reuse, 0x4, R8 ;  /* 0x000000040f1c7825 */ /* 0x048fe200078e0008 */
[----:B----4-:R1:W-:Y:S04]  /*10b0*/  STG.E.64 desc[UR6][R26.64], R24 ;  /* 0x000000181a007986 */ /* 0x0103e8000c101b06 */
[----:B------:R-:W2:Y:S01]  /*10c0*/  LDG.E R14, desc[UR6][R28.64] ;  /* 0x000000061c0e7981 */ /* 0x000ea2000c1e1900 */
[----:B------:R-:W-:Y:S01]  /*10d0*/  IADD3 R22, PT, PT, R15, 0x1, RZ ;  /* 0x000000010f167810 */ /* 0x000fe20007ffe0ff */
[----:B0-----:R-:W-:-:S04]  /*10e0*/  IMAD.WIDE.U32 R16, R23, 0x4, R4 ;  /* 0x0000000417107825 */ /* 0x001fc800078e0004 */
[----:B------:R-:W-:Y:S01]  /*10f0*/  IMAD.WIDE.U32 R18, R22, 0x8, R10 ;  /* 0x0000000816127825 */ /* 0x000fe200078e000a */
[----:B------:R-:W-:Y:S01]  /*1100*/  IADD3 R23, PT, PT, R23, UR4, RZ ;  /* 0x0000000417177c10 */ /* 0x000fe2000fffe0ff */
[----:B--2---:R-:W-:Y:S04]  /*1110*/  STG.E desc[UR6][R16.64], R14 ;  /* 0x0000000e10007986 */ /* 0x004fe8000c101906 */
[----:B------:R-:W2:Y:S01]  /*1120*/  LDG.E.64 R18, desc[UR6][R18.64] ;  /* 0x0000000612127981 */ /* 0x000ea2000c1e1b00 */
[----:B------:R-:W-:-:S04]  /*1130*/  IMAD.WIDE.U32 R20, R23, 0x8, R6 ;  /* 0x0000000817147825 */ /* 0x000fc800078e0006 */
[----:B------:R-:W-:Y:S01]  /*1140*/  IMAD.WIDE.U32 R28, R22, 0x4, R8 ;  /* 0x00000004161c7825 */ /* 0x000fe200078e0008 */
[----:B--2---:R0:W-:Y:S05]  /*1150*/  STG.E.64 desc[UR6][R20.64], R18 ;  /* 0x0000001214007986 */ /* 0x0041ea000c101b06 */
[----:B------:R-:W2:Y:S01]  /*1160*/  LDG.E R28, desc[UR6][R28.64] ;  /* 0x000000061c1c7981 */ /* 0x000ea2000c1e1900 */
[----:B-1----:R-:W-:Y:S01]  /*1170*/  IMAD.WIDE.U32 R24, R23, 0x4, R4 ;  /* 0x0000000417187825 */ /* 0x002fe200078e0004 */
[----:B0-----:R-:W-:-:S05]  /*1180*/  IADD3 R21, PT, PT, R15, 0x2, RZ ;  /* 0x000000020f157810 */ /* 0x001fca0007ffe0ff */
[----:B------:R-:W-:Y:S01]  /*1190*/  IMAD.WIDE.U32 R26, R21, 0x8, R10 ;  /* 0x00000008151a7825 */ /* 0x000fe200078e000a */
[----:B--2---:R0:W-:Y:S04]  /*11a0*/  STG.E desc[UR6][R24.64], R28 ;  /* 0x0000001c18007986 */ /* 0x0041e8000c101906 */
[----:B------:R1:W2:Y:S01]  /*11b0*/  LDG.E.64 R16, desc[UR6][R26.64] ;  /* 0x000000061a107981 */ /* 0x0002a2000c1e1b00 */
[----:B------:R-:W-:-:S05]  /*11c0*/  IADD3 R29, PT, PT, R23, UR4, RZ ;  /* 0x00000004171d7c10 */ /* 0x000fca000fffe0ff */
[----:B------:R-:W-:-:S04]  /*11d0*/  IMAD.WIDE.U32 R22, R29, 0x8, R6 ;  /* 0x000000081d167825 */ /* 0x000fc800078e0006 */
[----:B-1----:R-:W-:Y:S01]  /*11e0*/  IMAD.WIDE.U32 R26, R21, 0x4, R8 ;  /* 0x00000004151a7825 */ /* 0x002fe200078e0008 */
[----:B--2---:R0:W-:Y:S04]  /*11f0*/  STG.E.64 desc[UR6][R22.64], R16 ;  /* 0x0000001016007986 */ /* 0x0041e8000c101b06 */
[----:B------:R-:W2:Y:S01]  /*1200*/  LDG.E R19, desc[UR6][R26.64] ;  /* 0x000000061a137981 */ /* 0x000ea2000c1e1900 */
[----:B------:R-:W-:Y:S01]  /*1210*/  IADD3 R21, PT, PT, R15, 0x3, RZ ;  /* 0x000000030f157810 */ /* 0x000fe20007ffe0ff */
[----:B------:R-:W-:-:S04]  /*1220*/  IMAD.WIDE.U32 R14, R29, 0x4, R4 ;  /* 0x000000041d0e7825 */ /* 0x000fc800078e0004 */
[----:B------:R-:W-:Y:S01]  /*1230*/  IMAD.WIDE.U32 R10, R21, 0x8, R10 ;  /* 0x00000008150a7825 */ /* 0x000fe200078e000a */
[----:B------:R-:W-:Y:S01]  /*1240*/  IADD3 R29, PT, PT, R29, UR4, RZ ;  /* 0x000000041d1d7c10 */ /* 0x000fe2000fffe0ff */
[----:B--2---:R0:W-:Y:S04]  /*1250*/  STG.E desc[UR6][R14.64], R19 ;  /* 0x000000130e007986 */ /* 0x0041e8000c101906 */
[----:B------:R-:W2:Y:S01]  /*1260*/  LDG.E.64 R10, desc[UR6][R10.64] ;  /* 0x000000060a0a7981 */ /* 0x000ea2000c1e1b00 */
[----:B------:R-:W-:-:S04]  /*1270*/  IMAD.WIDE.U32 R6, R29, 0x8, R6 ;  /* 0x000000081d067825 */ /* 0x000fc800078e0006 */
[----:B------:R-:W-:Y:S01]  /*1280*/  IMAD.WIDE.U32 R8, R21, 0x4, R8 ;  /* 0x0000000415087825 */ /* 0x000fe200078e0008 */
[----:B--2---:R0:W-:Y:S05]  /*1290*/  STG.E.64 desc[UR6][R6.64], R10 ;  /* 0x0000000a06007986 */ /* 0x0041ea000c101b06 */
[----:B------:R-:W2:Y:S01]  /*12a0*/  LDG.E R9, desc[UR6][R8.64] ;  /* 0x0000000608097981 */ /* 0x000ea2000c1e1900 */
[----:B------:R-:W-:Y:S01]  /*12b0*/  IMAD.WIDE.U32 R4, R29, 0x4, R4 ;  /* 0x000000041d047825 */ /* 0x000fe200078e0004 */
[----:B------:R-:W-:-:S04]  /*12c0*/  IADD3 R13, PT, PT, R13, 0x4, RZ ;  /* 0x000000040d0d7810 */ /* 0x000fc80007ffe0ff */
[----:B--2---:R0:W-:Y:S03]  /*12d0*/  STG.E desc[UR6][R4.64], R9 ;  /* 0x0000000904007986 */ /* 0x0041e6000c101906 */
.L_x_12:
[----:B------:R-:W-:Y:S05]  /*12e0*/  @!P1 EXIT ;  /* 0x000000000000994d */ /* 0x000fea0003800000 */
[----:B------:R-:W-:Y:S02]  /*12f0*/  ISETP.NE.AND P0, PT, R12, 0x1, PT ;  /* 0x000000010c00780c */ /* 0x000fe40003f05270 */
[----:B------:R-:W-:-:S04]  /*1300*/  LOP3.LUT R2, R2, 0x1, RZ, 0xc0, !PT ;  /* 0x0000000102027812 */ /* 0x000fc800078ec0ff */
[----:B------:R-:W-:-:S07]  /*1310*/  ISETP.NE.U32.AND P1, PT, R2, 0x1, PT ;  /* 0x000000010200780c */ /* 0x000fce0003f25070 */
[----:B------:R-:W-:Y:S06]  /*1320*/  @!P0 BRA `(.L_x_13) ;  /* 0x0000000000688947 */ /* 0x000fec0003800000 */
[----:B0-----:R-:W0:Y:S01]  /*1330*/  LDC.64 R10, c[0x0][0x380] ;  /* 0x0000e000ff0a7b82 */ /* 0x001e220000000a00 */
        /* <DEDUP_REMOVED lines=10> */
[----:B----4-:R1:W-:Y:S05]  /*13e0*/  STG.E.64 desc[UR6][R16.64], R14 ;  /* 0x0000000e10007986 */ /* 0x0103ea000c101b06 */
[----:B------:R-:W2:Y:S01]  /*13f0*/  LDG.E R19, desc[UR6][R18.64] ;  /* 0x0000000612137981 */ /* 0x000ea2000c1e1900 */
[----:B------:R-:W-:Y:S01]  /*1400*/  IADD3 R25, PT, PT, R21, 0x1, RZ ;  /* 0x0000000115197810 */ /* 0x000fe20007ffe0ff */
[----:B0-----:R-:W-:-:S04]  /*1410*/  IMAD.WIDE.U32 R20, R23, 0x4, R8 ;  /* 0x0000000417147825 */ /* 0x001fc800078e0008 */
        /* <DEDUP_REMOVED lines=11> */
.L_x_13:
[----:B------:R-:W-:Y:S05]  /*14d0*/  @P1 EXIT ;  /* 0x000000000000194d */ /* 0x000fea0003800000 */
[----:B01----:R-:W0:Y:S01]  /*14e0*/  LDC.64 R4, c[0x0][0x380] ;  /* 0x0000e000ff047b82 */ /* 0x003e220000000a00 */
[----:B------:R-:W-:Y:S01]  /*14f0*/  IMAD R9, R0, R3, R13 ;  /* 0x0000000300097224 */ /* 0x000fe200078e020d */
[----:B------:R-:W1:Y:S06]  /*1500*/  LDCU UR4, c[0x0][0x390] ;  /* 0x00007200ff0477ac */ /* 0x000e6c0008000800 */
[----:B------:R-:W2:Y:S01]  /*1510*/  LDC.64 R6, c[0x0][0x388] ;  /* 0x0000e200ff067b82 */ /* 0x000ea20000000a00 */
[----:B0-----:R-:W-:-:S07]  /*1520*/  IMAD.WIDE.U32 R2, R9, 0x8, R4 ;  /* 0x0000000809027825 */ /* 0x001fce00078e0004 */
[----:B------:R-:W0:Y:S01]  /*1530*/  LDC.64 R4, c[0x0][0x398] ;  /* 0x0000e600ff047b82 */ /* 0x000e220000000a00 */
[----:B------:R-:W3:Y:S01]  /*1540*/  LDG.E.64 R2, desc[UR6][R2.64] ;  /* 0x0000000602027981 */ /* 0x000ee2000c1e1b00 */
[----:B-1----:R-:W-:Y:S02]  /*1550*/  IMAD R13, R13, UR4, R0 ;  /* 0x000000040d0d7c24 */ /* 0x002fe4000f8e0200 */
[----:B--2---:R-:W-:-:S04]  /*1560*/  IMAD.WIDE.U32 R6, R9, 0x4, R6 ;  /* 0x0000000409067825 */ /* 0x004fc800078e0006 */
[----:B------:R-:W1:Y:S01]  /*1570*/  LDC.64 R8, c[0x0][0x3a0] ;  /* 0x0000e800ff087b82 */ /* 0x000e620000000a00 */
[----:B0-----:R-:W-:-:S05]  /*1580*/  IMAD.WIDE.U32 R4, R13, 0x8, R4 ;  /* 0x000000080d047825 */ /* 0x001fca00078e0004 */
[----:B---3--:R-:W-:Y:S04]  /*1590*/  STG.E.64 desc[UR6][R4.64], R2 ;  /* 0x0000000204007986 */ /* 0x008fe8000c101b06 */
[----:B------:R-:W2:Y:S01]  /*15a0*/  LDG.E R7, desc[UR6][R6.64] ;  /* 0x0000000606077981 */ /* 0x000ea2000c1e1900 */
[----:B-1----:R-:W-:-:S05]  /*15b0*/  IMAD.WIDE.U32 R8, R13, 0x4, R8 ;  /* 0x000000040d087825 */ /* 0x002fca00078e0008 */
[----:B--2---:R-:W-:Y:S01]  /*15c0*/  STG.E desc[UR6][R8.64], R7 ;  /* 0x0000000708007986 */ /* 0x004fe2000c101906 */
[----:B------:R-:W-:Y:S05]  /*15d0*/  EXIT ;  /* 0x000000000000794d */ /* 0x000fea0003800000 */
.L_x_14:
[----:B------:R-:W-:-:S00]  /*15e0*/  BRA `(.L_x_14) ;  /* 0xfffffffc00fc7947 */ /* 0x000fc0000383ffff */
[----:B------:R-:W-:-:S00]  /*15f0*/  NOP ;  /* 0x0000000000007918 */ /* 0x000fc00000000000 */
        /* <DEDUP_REMOVED lines=8> */
.L_x_15:


//--------------------- .nv.shared.reserved.0     --------------------------
	.section	.nv.shared.reserved.0,"aw",@nobits
	.weak		__nv_reservedSMEM_offset_0_alias
	.size		__nv_reservedSMEM_offset_0_alias, 0, 64
	.other		__nv_reservedSMEM_offset_0_alias,@"STO_CUDA_RESERVED_SHARED STV_DEFAULT"
__nv_reservedSMEM_offset_0_alias:
	.zero		0
	.zero		64


//--------------------- .nv.constant0._Z15cuInsertionSortPdPiiiS_S0_i --------------------------
	.section	.nv.constant0._Z15cuInsertionSortPdPiiiS_S0_i,"a",@progbits
	.sectionflags	@""
	.align	4
.nv.constant0._Z15cuInsertionSortPdPiiiS_S0_i:
	.zero		940


//--------------------- SYMBOLS --------------------------

	.type		.nv.reservedSmem.offset0,@object
	.size		.nv.reservedSmem.offset0,0x4
